//
// Generated by NVIDIA NVVM Compiler
//
// Compiler Build ID: CL-36424714
// Cuda compilation tools, release 13.0, V13.0.88
// Based on NVVM 20.0.0
//

.version 9.0
.target sm_100
.address_size 64

	// .globl	_Z7computePf
.global .align 1 .b8 _ZN34_INTERNAL_f92bb9ab_4_k_cu_c74854ad4cuda3std3__45__cpo5beginE[1];
.global .align 1 .b8 _ZN34_INTERNAL_f92bb9ab_4_k_cu_c74854ad4cuda3std3__45__cpo3endE[1];
.global .align 1 .b8 _ZN34_INTERNAL_f92bb9ab_4_k_cu_c74854ad4cuda3std3__45__cpo6cbeginE[1];
.global .align 1 .b8 _ZN34_INTERNAL_f92bb9ab_4_k_cu_c74854ad4cuda3std3__45__cpo4cendE[1];
.global .align 1 .b8 _ZN34_INTERNAL_f92bb9ab_4_k_cu_c74854ad4cuda3std3__45__cpo6rbeginE[1];
.global .align 1 .b8 _ZN34_INTERNAL_f92bb9ab_4_k_cu_c74854ad4cuda3std3__45__cpo4rendE[1];
.global .align 1 .b8 _ZN34_INTERNAL_f92bb9ab_4_k_cu_c74854ad4cuda3std3__45__cpo7crbeginE[1];
.global .align 1 .b8 _ZN34_INTERNAL_f92bb9ab_4_k_cu_c74854ad4cuda3std3__45__cpo5crendE[1];
.global .align 1 .b8 _ZN34_INTERNAL_f92bb9ab_4_k_cu_c74854ad4cuda3std3__419piecewise_constructE[1];
.global .align 1 .b8 _ZN34_INTERNAL_f92bb9ab_4_k_cu_c74854ad4cuda3std6ranges3__45__cpo4swapE[1];
.global .align 1 .b8 _ZN34_INTERNAL_f92bb9ab_4_k_cu_c74854ad4cuda3std6ranges3__45__cpo9iter_moveE[1];
.global .align 1 .b8 _ZN34_INTERNAL_f92bb9ab_4_k_cu_c74854ad4cuda3std6ranges3__45__cpo5beginE[1];
.global .align 1 .b8 _ZN34_INTERNAL_f92bb9ab_4_k_cu_c74854ad4cuda3std6ranges3__45__cpo3endE[1];
.global .align 1 .b8 _ZN34_INTERNAL_f92bb9ab_4_k_cu_c74854ad4cuda3std6ranges3__45__cpo6cbeginE[1];
.global .align 1 .b8 _ZN34_INTERNAL_f92bb9ab_4_k_cu_c74854ad4cuda3std6ranges3__45__cpo4cendE[1];
.global .align 1 .b8 _ZN34_INTERNAL_f92bb9ab_4_k_cu_c74854ad4cuda3std6ranges3__45__cpo7advanceE[1];
.global .align 1 .b8 _ZN34_INTERNAL_f92bb9ab_4_k_cu_c74854ad4cuda3std6ranges3__45__cpo9iter_swapE[1];
.global .align 1 .b8 _ZN34_INTERNAL_f92bb9ab_4_k_cu_c74854ad4cuda3std6ranges3__45__cpo4nextE[1];
.global .align 1 .b8 _ZN34_INTERNAL_f92bb9ab_4_k_cu_c74854ad4cuda3std6ranges3__45__cpo4prevE[1];
.global .align 1 .b8 _ZN34_INTERNAL_f92bb9ab_4_k_cu_c74854ad4cuda3std6ranges3__45__cpo4dataE[1];
.global .align 1 .b8 _ZN34_INTERNAL_f92bb9ab_4_k_cu_c74854ad4cuda3std6ranges3__45__cpo5cdataE[1];
.global .align 1 .b8 _ZN34_INTERNAL_f92bb9ab_4_k_cu_c74854ad4cuda3std6ranges3__45__cpo4sizeE[1];
.global .align 1 .b8 _ZN34_INTERNAL_f92bb9ab_4_k_cu_c74854ad4cuda3std6ranges3__45__cpo5ssizeE[1];
.global .align 1 .b8 _ZN34_INTERNAL_f92bb9ab_4_k_cu_c74854ad4cuda3std6ranges3__45__cpo8distanceE[1];

.visible .entry _Z7computePf(
	.param .u64 .ptr .align 1 _Z7computePf_param_0
)
{
	.reg .pred 	%p<2>;
	.reg .b32 	%r<5>;
	.reg .b32 	%f<3>;
	.reg .b64 	%rd<5>;

	ld.param.u64 	%rd1, [_Z7computePf_param_0];
	mov.u32 	%r2, %ntid.x;
	mov.u32 	%r3, %ctaid.x;
	mov.u32 	%r4, %tid.x;
	mad.lo.s32 	%r1, %r2, %r3, %r4;
	setp.gt.s32 	%p1, %r1, 9999;
	@%p1 bra 	$L__BB0_2;
	cvta.to.global.u64 	%rd2, %rd1;
	mul.wide.s32 	%rd3, %r1, 4;
	add.s64 	%rd4, %rd2, %rd3;
	ld.global.f32 	%f1, [%rd4];
	mul.f32 	%f2, %f1, 0f40533333;
	st.global.f32 	[%rd4], %f2;
$L__BB0_2:
	ret;

}


// ===== COMPILED SASS (sm_100) =====

	.target	sm_100

	.elftype	@"ET_EXEC"


//--------------------- .note.nv.tkinfo           --------------------------
	.section	.note.nv.tkinfo,"",@"SHT_NOTE"
	.sectionflags	@"SHF_NOTE_NV_TKINFO"
	.tkinfo
        /*0018*/ 	.word	0x00000002
        /*0030*/ 	.string	""
        /*0030*/ 	.string	"ptxas"
        /*0030*/ 	.string	"Cuda compilation tools, release 13.0, V13.0.88"
        /*0030*/ 	.string	"Build cuda_13.0.r13.0/compiler.36424714_0"
        /*0030*/ 	.string	"-arch sm_100 -m 64 "



//--------------------- .note.nv.cuinfo           --------------------------
	.section	.note.nv.cuinfo,"",@"SHT_NOTE"
	.sectionflags	@"SHF_NOTE_NV_CUINFO"
        /*0018*/ 	.short	0x0002
        /*001a*/ 	.short	0x0064
        /*001c*/ 	.short	0x0082
	.zero		2


//--------------------- .nv.info                  --------------------------
	.section	.nv.info,"",@"SHT_CUDA_INFO"
	.align	4


	//----- nvinfo : EIATTR_REGCOUNT
	.align		4
        /*0000*/ 	.byte	0x04, 0x2f
        /*0002*/ 	.short	(.L_25 - .L_24)
	.align		4
.L_24:
        /*0004*/ 	.word	index@(_Z7computePf)
        /*0008*/ 	.word	0x00000008


	//----- nvinfo : EIATTR_FRAME_SIZE
	.align		4
.L_25:
        /*000c*/ 	.byte	0x04, 0x11
        /*000e*/ 	.short	(.L_27 - .L_26)
	.align		4
.L_26:
        /*0010*/ 	.word	index@(_Z7computePf)
        /*0014*/ 	.word	0x00000000


	//----- nvinfo : EIATTR_MIN_STACK_SIZE
	.align		4
.L_27:
        /*0018*/ 	.byte	0x04, 0x12
        /*001a*/ 	.short	(.L_29 - .L_28)
	.align		4
.L_28:
        /*001c*/ 	.word	index@(_Z7computePf)
        /*0020*/ 	.word	0x00000000
.L_29:


//--------------------- .nv.compat                --------------------------
	.section	.nv.compat,"",@"SHT_CUDA_COMPAT_INFO"
	.align	4
        /*0000*/ 	.byte	0x02, 0x09, 0x00, 0x00, 0x02, 0x02, 0x01, 0x00, 0x02, 0x05, 0x05, 0x00, 0x03, 0x07, 0x01, 0x01
        /*0010*/ 	.byte	0x02, 0x03, 0x00, 0x00, 0x02, 0x06, 0x01, 0x00, 0x04, 0x0b, 0x08, 0x00, 0x09, 0x00, 0x00, 0x00
        /*0020*/ 	.byte	0x00, 0x00, 0x00, 0x00


//--------------------- .nv.info._Z7computePf     --------------------------
	.section	.nv.info._Z7computePf,"",@"SHT_CUDA_INFO"
	.sectionflags	@""
	.align	4


	//----- nvinfo : EIATTR_CUDA_API_VERSION
	.align		4
        /*0000*/ 	.byte	0x04, 0x37
        /*0002*/ 	.short	(.L_31 - .L_30)
.L_30:
        /*0004*/ 	.word	0x00000082


	//----- nvinfo : EIATTR_KPARAM_INFO
	.align		4
.L_31:
        /*0008*/ 	.byte	0x04, 0x17
        /*000a*/ 	.short	(.L_33 - .L_32)
.L_32:
        /*000c*/ 	.word	0x00000000
        /*0010*/ 	.short	0x0000
        /*0012*/ 	.short	0x0000
        /*0014*/ 	.byte	0x00, 0xf5, 0x21, 0x00


	//----- nvinfo : EIATTR_SPARSE_MMA_MASK
	.align		4
.L_33:
        /*0018*/ 	.byte	0x03, 0x50
        /*001a*/ 	.short	0x0000


	//----- nvinfo : EIATTR_MAXREG_COUNT
	.align		4
        /*001c*/ 	.byte	0x03, 0x1b
        /*001e*/ 	.short	0x00ff


	//----- nvinfo : EIATTR_MERCURY_ISA_VERSION
	.align		4
        /*0020*/ 	.byte	0x03, 0x5f
        /*0022*/ 	.short	0x0101


	//----- nvinfo : EIATTR_VRC_CTA_INIT_COUNT
	.align		4
        /*0024*/ 	.byte	0x02, 0x4a
	.zero		1
	.zero		1


	//----- nvinfo : EIATTR_EXIT_INSTR_OFFSETS
	.align		4
        /*0028*/ 	.byte	0x04, 0x1c
        /*002a*/ 	.short	(.L_35 - .L_34)


	//   ....[0]....
.L_34:
        /*002c*/ 	.word	0x00000060


	//   ....[1]....
        /*0030*/ 	.word	0x000000d0


	//----- nvinfo : EIATTR_CBANK_PARAM_SIZE
	.align		4
.L_35:
        /*0034*/ 	.byte	0x03, 0x19
        /*0036*/ 	.short	0x0008


	//----- nvinfo : EIATTR_PARAM_CBANK
	.align		4
        /*0038*/ 	.byte	0x04, 0x0a
        /*003a*/ 	.short	(.L_37 - .L_36)
	.align		4
.L_36:
        /*003c*/ 	.word	index@(.nv.constant0._Z7computePf)
        /*0040*/ 	.short	0x0380
        /*0042*/ 	.short	0x0008


	//----- nvinfo : EIATTR_SW_WAR
	.align		4
.L_37:
        /*0044*/ 	.byte	0x04, 0x36
        /*0046*/ 	.short	(.L_39 - .L_38)
.L_38:
        /*0048*/ 	.word	0x00000008
.L_39:


//--------------------- .nv.callgraph             --------------------------
	.section	.nv.callgraph,"",@"SHT_CUDA_CALLGRAPH"
	.align	4
	.sectionentsize	8
	.align		4
        /*0000*/ 	.word	0x00000000
	.align		4
        /*0004*/ 	.word	0xffffffff
	.align		4
        /*0008*/ 	.word	0x00000000
	.align		4
        /*000c*/ 	.word	0xfffffffe
	.align		4
        /*0010*/ 	.word	0x00000000
	.align		4
        /*0014*/ 	.word	0xfffffffd
	.align		4
        /*0018*/ 	.word	0x00000000
	.align		4
        /*001c*/ 	.word	0xfffffffc


//--------------------- .nv.constant4             --------------------------
	.section	.nv.constant4,"a",@progbits
	.align	8
	.align		8
.nv.constant4:
        /*0000*/ 	.dword	_ZN34_INTERNAL_f92bb9ab_4_k_cu_c74854ad4cuda3std3__45__cpo5beginE
	.align		8
        /*0008*/ 	.dword	_ZN34_INTERNAL_f92bb9ab_4_k_cu_c74854ad4cuda3std3__45__cpo3endE
	.align		8
        /*0010*/ 	.dword	_ZN34_INTERNAL_f92bb9ab_4_k_cu_c74854ad4cuda3std3__45__cpo6cbeginE
	.align		8
        /*0018*/ 	.dword	_ZN34_INTERNAL_f92bb9ab_4_k_cu_c74854ad4cuda3std3__45__cpo4cendE
	.align		8
        /*0020*/ 	.dword	_ZN34_INTERNAL_f92bb9ab_4_k_cu_c74854ad4cuda3std3__45__cpo6rbeginE
	.align		8
        /*0028*/ 	.dword	_ZN34_INTERNAL_f92bb9ab_4_k_cu_c74854ad4cuda3std3__45__cpo4rendE
	.align		8
        /*0030*/ 	.dword	_ZN34_INTERNAL_f92bb9ab_4_k_cu_c74854ad4cuda3std3__45__cpo7crbeginE
	.align		8
        /*0038*/ 	.dword	_ZN34_INTERNAL_f92bb9ab_4_k_cu_c74854ad4cuda3std3__45__cpo5crendE
	.align		8
        /*0040*/ 	.dword	_ZN34_INTERNAL_f92bb9ab_4_k_cu_c74854ad4cuda3std3__419piecewise_constructE
	.align		8
        /*0048*/ 	.dword	_ZN34_INTERNAL_f92bb9ab_4_k_cu_c74854ad4cuda3std6ranges3__45__cpo4swapE
	.align		8
        /*0050*/ 	.dword	_ZN34_INTERNAL_f92bb9ab_4_k_cu_c74854ad4cuda3std6ranges3__45__cpo9iter_moveE
	.align		8
        /*0058*/ 	.dword	_ZN34_INTERNAL_f92bb9ab_4_k_cu_c74854ad4cuda3std6ranges3__45__cpo5beginE
	.align		8
        /*0060*/ 	.dword	_ZN34_INTERNAL_f92bb9ab_4_k_cu_c74854ad4cuda3std6ranges3__45__cpo3endE
	.align		8
        /*0068*/ 	.dword	_ZN34_INTERNAL_f92bb9ab_4_k_cu_c74854ad4cuda3std6ranges3__45__cpo6cbeginE
	.align		8
        /*0070*/ 	.dword	_ZN34_INTERNAL_f92bb9ab_4_k_cu_c74854ad4cuda3std6ranges3__45__cpo4cendE
	.align		8
        /*0078*/ 	.dword	_ZN34_INTERNAL_f92bb9ab_4_k_cu_c74854ad4cuda3std6ranges3__45__cpo7advanceE
	.align		8
        /*0080*/ 	.dword	_ZN34_INTERNAL_f92bb9ab_4_k_cu_c74854ad4cuda3std6ranges3__45__cpo9iter_swapE
	.align		8
        /*0088*/ 	.dword	_ZN34_INTERNAL_f92bb9ab_4_k_cu_c74854ad4cuda3std6ranges3__45__cpo4nextE
	.align		8
        /*0090*/ 	.dword	_ZN34_INTERNAL_f92bb9ab_4_k_cu_c74854ad4cuda3std6ranges3__45__cpo4prevE
	.align		8
        /*0098*/ 	.dword	_ZN34_INTERNAL_f92bb9ab_4_k_cu_c74854ad4cuda3std6ranges3__45__cpo4dataE
	.align		8
        /*00a0*/ 	.dword	_ZN34_INTERNAL_f92bb9ab_4_k_cu_c74854ad4cuda3std6ranges3__45__cpo5cdataE
	.align		8
        /*00a8*/ 	.dword	_ZN34_INTERNAL_f92bb9ab_4_k_cu_c74854ad4cuda3std6ranges3__45__cpo4sizeE
	.align		8
        /*00b0*/ 	.dword	_ZN34_INTERNAL_f92bb9ab_4_k_cu_c74854ad4cuda3std6ranges3__45__cpo5ssizeE
	.align		8
        /*00b8*/ 	.dword	_ZN34_INTERNAL_f92bb9ab_4_k_cu_c74854ad4cuda3std6ranges3__45__cpo8distanceE


//--------------------- .text._Z7computePf        --------------------------
	.section	.text._Z7computePf,"ax",@progbits
	.align	128
        .global         _Z7computePf
        .type           _Z7computePf,@function
        .size           _Z7computePf,(.L_x_1 - _Z7computePf)
        .other          _Z7computePf,@"STO_CUDA_ENTRY STV_DEFAULT"
_Z7computePf:
.text._Z7computePf:
[----:B------:R-:W-:Y:S01]  /*0000*/  LDC R1, c[0x0][0x37c] ;  /* 0x0000df00ff017b82 */ /* 0x000fe20000000800 */
[----:B------:R-:W0:Y:S01]  /*0010*/  S2R R5, SR_CTAID.X ;  /* 0x0000000000057919 */ /* 0x000e220000002500 */
[----:B------:R-:W0:Y:S01]  /*0020*/  LDCU UR4, c[0x0][0x360] ;  /* 0x00006c00ff0477ac */ /* 0x000e220008000800 */
[----:B------:R-:W0:Y:S02]  /*0030*/  S2R R0, SR_TID.X ;  /* 0x0000000000007919 */ /* 0x000e240000002100 */
[----:B0-----:R-:W-:-:S05]  /*0040*/  IMAD R5, R5, UR4, R0 ;  /* 0x0000000405057c24 */ /* 0x001fca000f8e0200 */
[----:B------:R-:W-:-:S13]  /*0050*/  ISETP.GT.AND P0, PT, R5, 0x270f, PT ;  /* 0x0000270f0500780c */ /* 0x000fda0003f04270 */
[----:B------:R-:W-:Y:S05]  /*0060*/  @P0 EXIT ;  /* 0x000000000000094d */ /* 0x000fea0003800000 */
[----:B------:R-:W0:Y:S01]  /*0070*/  LDC.64 R2, c[0x0][0x380] ;  /* 0x0000e000ff027b82 */ /* 0x000e220000000a00 */
[----:B------:R-:W1:Y:S01]  /*0080*/  LDCU.64 UR4, c[0x0][0x358] ;  /* 0x00006b00ff0477ac */ /* 0x000e620008000a00 */
[----:B0-----:R-:W-:-:S05]  /*0090*/  IMAD.WIDE R2, R5, 0x4, R2 ;  /* 0x0000000405027825 */ /* 0x001fca00078e0202 */
[----:B-1----:R-:W2:Y:S02]  /*00a0*/  LDG.E R0, desc[UR4][R2.64] ;  /* 0x0000000402007981 */ /* 0x002ea4000c1e1900 */
[----:B--2---:R-:W-:-:S05]  /*00b0*/  FMUL R5, R0, 3.2999999523162841797 ;  /* 0x4053333300057820 */ /* 0x004fca0000400000 */
[----:B------:R-:W-:Y:S01]  /*00c0*/  STG.E desc[UR4][R2.64], R5 ;  /* 0x0000000502007986 */ /* 0x000fe2000c101904 */
[----:B------:R-:W-:Y:S05]  /*00d0*/  EXIT ;  /* 0x000000000000794d */ /* 0x000fea0003800000 */
.L_x_0:
[----:B------:R-:W-:-:S00]  /*00e0*/  BRA `(.L_x_0) ;  /* 0xfffffffc00fc7947 */ /* 0x000fc0000383ffff */
[----:B------:R-:W-:-:S00]  /*00f0*/  NOP ;  /* 0x0000000000007918 */ /* 0x000fc00000000000 */
        /* <DEDUP_REMOVED lines=8> */
.L_x_1:


//--------------------- .nv.shared.reserved.0     --------------------------
	.section	.nv.shared.reserved.0,"aw",@nobits
	.weak		__nv_reservedSMEM_offset_0_alias
	.size		__nv_reservedSMEM_offset_0_alias, 0, 64
	.other		__nv_reservedSMEM_offset_0_alias,@"STO_CUDA_RESERVED_SHARED STV_DEFAULT"
__nv_reservedSMEM_offset_0_alias:
	.zero		0
	.zero		64


//--------------------- .nv.global                --------------------------
	.section	.nv.global,"aw",@nobits
.nv.global:
	.type		_ZN34_INTERNAL_f92bb9ab_4_k_cu_c74854ad4cuda3std3__45__cpo6cbeginE,@object
	.size		_ZN34_INTERNAL_f92bb9ab_4_k_cu_c74854ad4cuda3std3__45__cpo6cbeginE,(_ZN34_INTERNAL_f92bb9ab_4_k_cu_c74854ad4cuda3std6ranges3__45__cpo4prevE - _ZN34_INTERNAL_f92bb9ab_4_k_cu_c74854ad4cuda3std3__45__cpo6cbeginE)
_ZN34_INTERNAL_f92bb9ab_4_k_cu_c74854ad4cuda3std3__45__cpo6cbeginE:
	.zero		1
	.type		_ZN34_INTERNAL_f92bb9ab_4_k_cu_c74854ad4cuda3std6ranges3__45__cpo4prevE,@object
	.size		_ZN34_INTERNAL_f92bb9ab_4_k_cu_c74854ad4cuda3std6ranges3__45__cpo4prevE,(_ZN34_INTERNAL_f92bb9ab_4_k_cu_c74854ad4cuda3std6ranges3__45__cpo9iter_moveE - _ZN34_INTERNAL_f92bb9ab_4_k_cu_c74854ad4cuda3std6ranges3__45__cpo4prevE)
_ZN34_INTERNAL_f92bb9ab_4_k_cu_c74854ad4cuda3std6ranges3__45__cpo4prevE:
	.zero		1
	.type		_ZN34_INTERNAL_f92bb9ab_4_k_cu_c74854ad4cuda3std6ranges3__45__cpo9iter_moveE,@object
	.size		_ZN34_INTERNAL_f92bb9ab_4_k_cu_c74854ad4cuda3std6ranges3__45__cpo9iter_moveE,(_ZN34_INTERNAL_f92bb9ab_4_k_cu_c74854ad4cuda3std3__45__cpo7crbeginE - _ZN34_INTERNAL_f92bb9ab_4_k_cu_c74854ad4cuda3std6ranges3__45__cpo9iter_moveE)
_ZN34_INTERNAL_f92bb9ab_4_k_cu_c74854ad4cuda3std6ranges3__45__cpo9iter_moveE:
	.zero		1
	.type		_ZN34_INTERNAL_f92bb9ab_4_k_cu_c74854ad4cuda3std3__45__cpo7crbeginE,@object
	.size		_ZN34_INTERNAL_f92bb9ab_4_k_cu_c74854ad4cuda3std3__45__cpo7crbeginE,(_ZN34_INTERNAL_f92bb9ab_4_k_cu_c74854ad4cuda3std6ranges3__45__cpo5ssizeE - _ZN34_INTERNAL_f92bb9ab_4_k_cu_c74854ad4cuda3std3__45__cpo7crbeginE)
_ZN34_INTERNAL_f92bb9ab_4_k_cu_c74854ad4cuda3std3__45__cpo7crbeginE:
	.zero		1
	.type		_ZN34_INTERNAL_f92bb9ab_4_k_cu_c74854ad4cuda3std6ranges3__45__cpo5ssizeE,@object
	.size		_ZN34_INTERNAL_f92bb9ab_4_k_cu_c74854ad4cuda3std6ranges3__45__cpo5ssizeE,(_ZN34_INTERNAL_f92bb9ab_4_k_cu_c74854ad4cuda3std6ranges3__45__cpo4cendE - _ZN34_INTERNAL_f92bb9ab_4_k_cu_c74854ad4cuda3std6ranges3__45__cpo5ssizeE)
_ZN34_INTERNAL_f92bb9ab_4_k_cu_c74854ad4cuda3std6ranges3__45__cpo5ssizeE:
	.zero		1
	.type		_ZN34_INTERNAL_f92bb9ab_4_k_cu_c74854ad4cuda3std6ranges3__45__cpo4cendE,@object
	.size		_ZN34_INTERNAL_f92bb9ab_4_k_cu_c74854ad4cuda3std6ranges3__45__cpo4cendE,(_ZN34_INTERNAL_f92bb9ab_4_k_cu_c74854ad4cuda3std3__45__cpo5beginE - _ZN34_INTERNAL_f92bb9ab_4_k_cu_c74854ad4cuda3std6ranges3__45__cpo4cendE)
_ZN34_INTERNAL_f92bb9ab_4_k_cu_c74854ad4cuda3std6ranges3__45__cpo4cendE:
	.zero		1
	.type		_ZN34_INTERNAL_f92bb9ab_4_k_cu_c74854ad4cuda3std3__45__cpo5beginE,@object
	.size		_ZN34_INTERNAL_f92bb9ab_4_k_cu_c74854ad4cuda3std3__45__cpo5beginE,(_ZN34_INTERNAL_f92bb9ab_4_k_cu_c74854ad4cuda3std6ranges3__45__cpo9iter_swapE - _ZN34_INTERNAL_f92bb9ab_4_k_cu_c74854ad4cuda3std3__45__cpo5beginE)
_ZN34_INTERNAL_f92bb9ab_4_k_cu_c74854ad4cuda3std3__45__cpo5beginE:
	.zero		1
	.type		_ZN34_INTERNAL_f92bb9ab_4_k_cu_c74854ad4cuda3std6ranges3__45__cpo9iter_swapE,@object
	.size		_ZN34_INTERNAL_f92bb9ab_4_k_cu_c74854ad4cuda3std6ranges3__45__cpo9iter_swapE,(_ZN34_INTERNAL_f92bb9ab_4_k_cu_c74854ad4cuda3std3__419piecewise_constructE - _ZN34_INTERNAL_f92bb9ab_4_k_cu_c74854ad4cuda3std6ranges3__45__cpo9iter_swapE)
_ZN34_INTERNAL_f92bb9ab_4_k_cu_c74854ad4cuda3std6ranges3__45__cpo9iter_swapE:
	.zero		1
	.type		_ZN34_INTERNAL_f92bb9ab_4_k_cu_c74854ad4cuda3std3__419piecewise_constructE,@object
	.size		_ZN34_INTERNAL_f92bb9ab_4_k_cu_c74854ad4cuda3std3__419piecewise_constructE,(_ZN34_INTERNAL_f92bb9ab_4_k_cu_c74854ad4cuda3std3__45__cpo6rbeginE - _ZN34_INTERNAL_f92bb9ab_4_k_cu_c74854ad4cuda3std3__419piecewise_constructE)
_ZN34_INTERNAL_f92bb9ab_4_k_cu_c74854ad4cuda3std3__419piecewise_constructE:
	.zero		1
	.type		_ZN34_INTERNAL_f92bb9ab_4_k_cu_c74854ad4cuda3std3__45__cpo6rbeginE,@object
	.size		_ZN34_INTERNAL_f92bb9ab_4_k_cu_c74854ad4cuda3std3__45__cpo6rbeginE,(_ZN34_INTERNAL_f92bb9ab_4_k_cu_c74854ad4cuda3std6ranges3__45__cpo5cdataE - _ZN34_INTERNAL_f92bb9ab_4_k_cu_c74854ad4cuda3std3__45__cpo6rbeginE)
_ZN34_INTERNAL_f92bb9ab_4_k_cu_c74854ad4cuda3std3__45__cpo6rbeginE:
	.zero		1
	.type		_ZN34_INTERNAL_f92bb9ab_4_k_cu_c74854ad4cuda3std6ranges3__45__cpo5cdataE,@object
	.size		_ZN34_INTERNAL_f92bb9ab_4_k_cu_c74854ad4cuda3std6ranges3__45__cpo5cdataE,(_ZN34_INTERNAL_f92bb9ab_4_k_cu_c74854ad4cuda3std6ranges3__45__cpo3endE - _ZN34_INTERNAL_f92bb9ab_4_k_cu_c74854ad4cuda3std6ranges3__45__cpo5cdataE)
_ZN34_INTERNAL_f92bb9ab_4_k_cu_c74854ad4cuda3std6ranges3__45__cpo5cdataE:
	.zero		1
	.type		_ZN34_INTERNAL_f92bb9ab_4_k_cu_c74854ad4cuda3std6ranges3__45__cpo3endE,@object
	.size		_ZN34_INTERNAL_f92bb9ab_4_k_cu_c74854ad4cuda3std6ranges3__45__cpo3endE,(_ZN34_INTERNAL_f92bb9ab_4_k_cu_c74854ad4cuda3std3__45__cpo4cendE - _ZN34_INTERNAL_f92bb9ab_4_k_cu_c74854ad4cuda3std6ranges3__45__cpo3endE)
_ZN34_INTERNAL_f92bb9ab_4_k_cu_c74854ad4cuda3std6ranges3__45__cpo3endE:
	.zero		1
	.type		_ZN34_INTERNAL_f92bb9ab_4_k_cu_c74854ad4cuda3std3__45__cpo4cendE,@object
	.size		_ZN34_INTERNAL_f92bb9ab_4_k_cu_c74854ad4cuda3std3__45__cpo4cendE,(_ZN34_INTERNAL_f92bb9ab_4_k_cu_c74854ad4cuda3std6ranges3__45__cpo4dataE - _ZN34_INTERNAL_f92bb9ab_4_k_cu_c74854ad4cuda3std3__45__cpo4cendE)
_ZN34_INTERNAL_f92bb9ab_4_k_cu_c74854ad4cuda3std3__45__cpo4cendE:
	.zero		1
	.type		_ZN34_INTERNAL_f92bb9ab_4_k_cu_c74854ad4cuda3std6ranges3__45__cpo4dataE,@object
	.size		_ZN34_INTERNAL_f92bb9ab_4_k_cu_c74854ad4cuda3std6ranges3__45__cpo4dataE,(_ZN34_INTERNAL_f92bb9ab_4_k_cu_c74854ad4cuda3std6ranges3__45__cpo5beginE - _ZN34_INTERNAL_f92bb9ab_4_k_cu_c74854ad4cuda3std6ranges3__45__cpo4dataE)
_ZN34_INTERNAL_f92bb9ab_4_k_cu_c74854ad4cuda3std6ranges3__45__cpo4dataE:
	.zero		1
	.type		_ZN34_INTERNAL_f92bb9ab_4_k_cu_c74854ad4cuda3std6ranges3__45__cpo5beginE,@object
	.size		_ZN34_INTERNAL_f92bb9ab_4_k_cu_c74854ad4cuda3std6ranges3__45__cpo5beginE,(_ZN34_INTERNAL_f92bb9ab_4_k_cu_c74854ad4cuda3std3__45__cpo5crendE - _ZN34_INTERNAL_f92bb9ab_4_k_cu_c74854ad4cuda3std6ranges3__45__cpo5beginE)
_ZN34_INTERNAL_f92bb9ab_4_k_cu_c74854ad4cuda3std6ranges3__45__cpo5beginE:
	.zero		1
	.type		_ZN34_INTERNAL_f92bb9ab_4_k_cu_c74854ad4cuda3std3__45__cpo5crendE,@object
	.size		_ZN34_INTERNAL_f92bb9ab_4_k_cu_c74854ad4cuda3std3__45__cpo5crendE,(_ZN34_INTERNAL_f92bb9ab_4_k_cu_c74854ad4cuda3std6ranges3__45__cpo8distanceE - _ZN34_INTERNAL_f92bb9ab_4_k_cu_c74854ad4cuda3std3__45__cpo5crendE)
_ZN34_INTERNAL_f92bb9ab_4_k_cu_c74854ad4cuda3std3__45__cpo5crendE:
	.zero		1
	.type		_ZN34_INTERNAL_f92bb9ab_4_k_cu_c74854ad4cuda3std6ranges3__45__cpo8distanceE,@object
	.size		_ZN34_INTERNAL_f92bb9ab_4_k_cu_c74854ad4cuda3std6ranges3__45__cpo8distanceE,(_ZN34_INTERNAL_f92bb9ab_4_k_cu_c74854ad4cuda3std6ranges3__45__cpo7advanceE - _ZN34_INTERNAL_f92bb9ab_4_k_cu_c74854ad4cuda3std6ranges3__45__cpo8distanceE)
_ZN34_INTERNAL_f92bb9ab_4_k_cu_c74854ad4cuda3std6ranges3__45__cpo8distanceE:
	.zero		1
	.type		_ZN34_INTERNAL_f92bb9ab_4_k_cu_c74854ad4cuda3std6ranges3__45__cpo7advanceE,@object
	.size		_ZN34_INTERNAL_f92bb9ab_4_k_cu_c74854ad4cuda3std6ranges3__45__cpo7advanceE,(_ZN34_INTERNAL_f92bb9ab_4_k_cu_c74854ad4cuda3std3__45__cpo3endE - _ZN34_INTERNAL_f92bb9ab_4_k_cu_c74854ad4cuda3std6ranges3__45__cpo7advanceE)
_ZN34_INTERNAL_f92bb9ab_4_k_cu_c74854ad4cuda3std6ranges3__45__cpo7advanceE:
	.zero		1
	.type		_ZN34_INTERNAL_f92bb9ab_4_k_cu_c74854ad4cuda3std3__45__cpo3endE,@object
	.size		_ZN34_INTERNAL_f92bb9ab_4_k_cu_c74854ad4cuda3std3__45__cpo3endE,(_ZN34_INTERNAL_f92bb9ab_4_k_cu_c74854ad4cuda3std6ranges3__45__cpo4nextE - _ZN34_INTERNAL_f92bb9ab_4_k_cu_c74854ad4cuda3std3__45__cpo3endE)
_ZN34_INTERNAL_f92bb9ab_4_k_cu_c74854ad4cuda3std3__45__cpo3endE:
	.zero		1
	.type		_ZN34_INTERNAL_f92bb9ab_4_k_cu_c74854ad4cuda3std6ranges3__45__cpo4nextE,@object
	.size		_ZN34_INTERNAL_f92bb9ab_4_k_cu_c74854ad4cuda3std6ranges3__45__cpo4nextE,(_ZN34_INTERNAL_f92bb9ab_4_k_cu_c74854ad4cuda3std6ranges3__45__cpo4swapE - _ZN34_INTERNAL_f92bb9ab_4_k_cu_c74854ad4cuda3std6ranges3__45__cpo4nextE)
_ZN34_INTERNAL_f92bb9ab_4_k_cu_c74854ad4cuda3std6ranges3__45__cpo4nextE:
	.zero		1
	.type		_ZN34_INTERNAL_f92bb9ab_4_k_cu_c74854ad4cuda3std6ranges3__45__cpo4swapE,@object
	.size		_ZN34_INTERNAL_f92bb9ab_4_k_cu_c74854ad4cuda3std6ranges3__45__cpo4swapE,(_ZN34_INTERNAL_f92bb9ab_4_k_cu_c74854ad4cuda3std3__45__cpo4rendE - _ZN34_INTERNAL_f92bb9ab_4_k_cu_c74854ad4cuda3std6ranges3__45__cpo4swapE)
_ZN34_INTERNAL_f92bb9ab_4_k_cu_c74854ad4cuda3std6ranges3__45__cpo4swapE:
	.zero		1
	.type		_ZN34_INTERNAL_f92bb9ab_4_k_cu_c74854ad4cuda3std3__45__cpo4rendE,@object
	.size		_ZN34_INTERNAL_f92bb9ab_4_k_cu_c74854ad4cuda3std3__45__cpo4rendE,(_ZN34_INTERNAL_f92bb9ab_4_k_cu_c74854ad4cuda3std6ranges3__45__cpo4sizeE - _ZN34_INTERNAL_f92bb9ab_4_k_cu_c74854ad4cuda3std3__45__cpo4rendE)
_ZN34_INTERNAL_f92bb9ab_4_k_cu_c74854ad4cuda3std3__45__cpo4rendE:
	.zero		1
	.type		_ZN34_INTERNAL_f92bb9ab_4_k_cu_c74854ad4cuda3std6ranges3__45__cpo4sizeE,@object
	.size		_ZN34_INTERNAL_f92bb9ab_4_k_cu_c74854ad4cuda3std6ranges3__45__cpo4sizeE,(_ZN34_INTERNAL_f92bb9ab_4_k_cu_c74854ad4cuda3std6ranges3__45__cpo6cbeginE - _ZN34_INTERNAL_f92bb9ab_4_k_cu_c74854ad4cuda3std6ranges3__45__cpo4sizeE)
_ZN34_INTERNAL_f92bb9ab_4_k_cu_c74854ad4cuda3std6ranges3__45__cpo4sizeE:
	.zero		1
	.type		_ZN34_INTERNAL_f92bb9ab_4_k_cu_c74854ad4cuda3std6ranges3__45__cpo6cbeginE,@object
	.size		_ZN34_INTERNAL_f92bb9ab_4_k_cu_c74854ad4cuda3std6ranges3__45__cpo6cbeginE,(.L_13 - _ZN34_INTERNAL_f92bb9ab_4_k_cu_c74854ad4cuda3std6ranges3__45__cpo6cbeginE)
_ZN34_INTERNAL_f92bb9ab_4_k_cu_c74854ad4cuda3std6ranges3__45__cpo6cbeginE:
	.zero		1
.L_13:


//--------------------- .nv.constant0._Z7computePf --------------------------
	.section	.nv.constant0._Z7computePf,"a",@progbits
	.sectionflags	@""
	.align	4
.nv.constant0._Z7computePf:
	.zero		904


//--------------------- SYMBOLS --------------------------

	.type		.nv.reservedSmem.offset0,@object
	.size		.nv.reservedSmem.offset0,0x4
